//
// Generated by NVIDIA NVVM Compiler
//
// Compiler Build ID: CL-36424714
// Cuda compilation tools, release 13.0, V13.0.88
// Based on NVVM 20.0.0
//

.version 9.0
.target sm_100
.address_size 64

	// .globl	_Z13test_ldmatrixP6__halfS0_
// _ZZ13test_ldmatrixP6__halfS0_E4smem has been demoted

.visible .entry _Z13test_ldmatrixP6__halfS0_(
	.param .u64 .ptr .align 1 _Z13test_ldmatrixP6__halfS0__param_0,
	.param .u64 .ptr .align 1 _Z13test_ldmatrixP6__halfS0__param_1
)
{
	.reg .b32 	%r<8>;
	.reg .b32 	%f<5>;
	.reg .b64 	%rd<13>;
	// demoted variable
	.shared .align 2 .b8 _ZZ13test_ldmatrixP6__halfS0_E4smem[128];
	ld.param.u64 	%rd2, [_Z13test_ldmatrixP6__halfS0__param_0];
	ld.param.u64 	%rd3, [_Z13test_ldmatrixP6__halfS0__param_1];
	cvta.to.global.u64 	%rd4, %rd3;
	cvta.to.global.u64 	%rd5, %rd2;
	mov.u32 	%r2, %tid.x;
	shl.b32 	%r3, %r2, 4;
	and.b32  	%r4, %r3, 112;
	mov.u32 	%r5, _ZZ13test_ldmatrixP6__halfS0_E4smem;
	add.s32 	%r6, %r5, %r4;
	cvt.u64.u32 	%rd6, %r3;
	and.b64  	%rd7, %rd6, 112;
	add.s64 	%rd8, %rd5, %rd7;
	ld.global.v4.f32 	{%f1, %f2, %f3, %f4}, [%rd8];
	st.shared.v4.f32 	[%r6], {%f1, %f2, %f3, %f4};
	cvt.u64.u32 	%rd9, %r5;
	cvta.shared.u64 	%rd10, %rd9;
	add.s64 	%rd1, %rd10, %rd7;
	// begin inline asm
	ldmatrix.sync.aligned.m8n8.x1.b16 {%r1}, [%rd1];
	
	// end inline asm
	shl.b32 	%r7, %r2, 1;
	mul.wide.u32 	%rd11, %r7, 2;
	add.s64 	%rd12, %rd4, %rd11;
	st.global.u32 	[%rd12], %r1;
	bar.sync 	0;
	ret;

}


// ===== COMPILED SASS (sm_100) =====

	.target	sm_100

	.elftype	@"ET_EXEC"


//--------------------- .note.nv.tkinfo           --------------------------
	.section	.note.nv.tkinfo,"",@"SHT_NOTE"
	.sectionflags	@"SHF_NOTE_NV_TKINFO"
	.tkinfo
        /*0018*/ 	.word	0x00000002
        /*0030*/ 	.string	""
        /*0030*/ 	.string	"ptxas"
        /*0030*/ 	.string	"Cuda compilation tools, release 13.0, V13.0.88"
        /*0030*/ 	.string	"Build cuda_13.0.r13.0/compiler.36424714_0"
        /*0030*/ 	.string	"-arch sm_100 -m 64 "



//--------------------- .note.nv.cuinfo           --------------------------
	.section	.note.nv.cuinfo,"",@"SHT_NOTE"
	.sectionflags	@"SHF_NOTE_NV_CUINFO"
        /*0018*/ 	.short	0x0002
        /*001a*/ 	.short	0x0064
        /*001c*/ 	.short	0x0082
	.zero		2


//--------------------- .nv.info                  --------------------------
	.section	.nv.info,"",@"SHT_CUDA_INFO"
	.align	4


	//----- nvinfo : EIATTR_REGCOUNT
	.align		4
        /*0000*/ 	.byte	0x04, 0x2f
        /*0002*/ 	.short	(.L_1 - .L_0)
	.align		4
.L_0:
        /*0004*/ 	.word	index@(_Z13test_ldmatrixP6__halfS0_)
        /*0008*/ 	.word	0x0000000e


	//----- nvinfo : EIATTR_FRAME_SIZE
	.align		4
.L_1:
        /*000c*/ 	.byte	0x04, 0x11
        /*000e*/ 	.short	(.L_3 - .L_2)
	.align		4
.L_2:
        /*0010*/ 	.word	index@(_Z13test_ldmatrixP6__halfS0_)
        /*0014*/ 	.word	0x00000000


	//----- nvinfo : EIATTR_MIN_STACK_SIZE
	.align		4
.L_3:
        /*0018*/ 	.byte	0x04, 0x12
        /*001a*/ 	.short	(.L_5 - .L_4)
	.align		4
.L_4:
        /*001c*/ 	.word	index@(_Z13test_ldmatrixP6__halfS0_)
        /*0020*/ 	.word	0x00000000
.L_5:


//--------------------- .nv.compat                --------------------------
	.section	.nv.compat,"",@"SHT_CUDA_COMPAT_INFO"
	.align	4
        /*0000*/ 	.byte	0x02, 0x09, 0x00, 0x00, 0x02, 0x02, 0x01, 0x00, 0x02, 0x05, 0x05, 0x00, 0x03, 0x07, 0x01, 0x01
        /*0010*/ 	.byte	0x02, 0x03, 0x00, 0x00, 0x02, 0x06, 0x01, 0x00, 0x04, 0x0b, 0x08, 0x00, 0x09, 0x00, 0x00, 0x00
        /*0020*/ 	.byte	0x00, 0x00, 0x00, 0x00


//--------------------- .nv.info._Z13test_ldmatrixP6__halfS0_ --------------------------
	.section	.nv.info._Z13test_ldmatrixP6__halfS0_,"",@"SHT_CUDA_INFO"
	.sectionflags	@""
	.align	4


	//----- nvinfo : EIATTR_CUDA_API_VERSION
	.align		4
        /*0000*/ 	.byte	0x04, 0x37
        /*0002*/ 	.short	(.L_7 - .L_6)
.L_6:
        /*0004*/ 	.word	0x00000082


	//----- nvinfo : EIATTR_KPARAM_INFO
	.align		4
.L_7:
        /*0008*/ 	.byte	0x04, 0x17
        /*000a*/ 	.short	(.L_9 - .L_8)
.L_8:
        /*000c*/ 	.word	0x00000000
        /*0010*/ 	.short	0x0001
        /*0012*/ 	.short	0x0008
        /*0014*/ 	.byte	0x00, 0xf5, 0x21, 0x00


	//----- nvinfo : EIATTR_KPARAM_INFO
	.align		4
.L_9:
        /*0018*/ 	.byte	0x04, 0x17
        /*001a*/ 	.short	(.L_11 - .L_10)
.L_10:
        /*001c*/ 	.word	0x00000000
        /*0020*/ 	.short	0x0000
        /*0022*/ 	.short	0x0000
        /*0024*/ 	.byte	0x00, 0xf5, 0x21, 0x00


	//----- nvinfo : EIATTR_SPARSE_MMA_MASK
	.align		4
.L_11:
        /*0028*/ 	.byte	0x03, 0x50
        /*002a*/ 	.short	0x0000


	//----- nvinfo : EIATTR_MAXREG_COUNT
	.align		4
        /*002c*/ 	.byte	0x03, 0x1b
        /*002e*/ 	.short	0x00ff


	//----- nvinfo : EIATTR_NUM_BARRIERS
	.align		4
        /*0030*/ 	.byte	0x02, 0x4c
        /*0032*/ 	.byte	0x01
	.zero		1


	//----- nvinfo : EIATTR_MERCURY_ISA_VERSION
	.align		4
        /*0034*/ 	.byte	0x03, 0x5f
        /*0036*/ 	.short	0x0101


	//----- nvinfo : EIATTR_VRC_CTA_INIT_COUNT
	.align		4
        /*0038*/ 	.byte	0x02, 0x4a
	.zero		1
	.zero		1


	//----- nvinfo : EIATTR_EXIT_INSTR_OFFSETS
	.align		4
        /*003c*/ 	.byte	0x04, 0x1c
        /*003e*/ 	.short	(.L_13 - .L_12)


	//   ....[0]....
.L_12:
        /*0040*/ 	.word	0x00000190


	//----- nvinfo : EIATTR_CBANK_PARAM_SIZE
	.align		4
.L_13:
        /*0044*/ 	.byte	0x03, 0x19
        /*0046*/ 	.short	0x0010


	//----- nvinfo : EIATTR_PARAM_CBANK
	.align		4
        /*0048*/ 	.byte	0x04, 0x0a
        /*004a*/ 	.short	(.L_15 - .L_14)
	.align		4
.L_14:
        /*004c*/ 	.word	index@(.nv.constant0._Z13test_ldmatrixP6__halfS0_)
        /*0050*/ 	.short	0x0380
        /*0052*/ 	.short	0x0010


	//----- nvinfo : EIATTR_SW_WAR
	.align		4
.L_15:
        /*0054*/ 	.byte	0x04, 0x36
        /*0056*/ 	.short	(.L_17 - .L_16)
.L_16:
        /*0058*/ 	.word	0x00000008
.L_17:


//--------------------- .nv.callgraph             --------------------------
	.section	.nv.callgraph,"",@"SHT_CUDA_CALLGRAPH"
	.align	4
	.sectionentsize	8
	.align		4
        /*0000*/ 	.word	0x00000000
	.align		4
        /*0004*/ 	.word	0xffffffff
	.align		4
        /*0008*/ 	.word	0x00000000
	.align		4
        /*000c*/ 	.word	0xfffffffe
	.align		4
        /*0010*/ 	.word	0x00000000
	.align		4
        /*0014*/ 	.word	0xfffffffd
	.align		4
        /*0018*/ 	.word	0x00000000
	.align		4
        /*001c*/ 	.word	0xfffffffc


//--------------------- .text._Z13test_ldmatrixP6__halfS0_ --------------------------
	.section	.text._Z13test_ldmatrixP6__halfS0_,"ax",@progbits
	.align	128
        .global         _Z13test_ldmatrixP6__halfS0_
        .type           _Z13test_ldmatrixP6__halfS0_,@function
        .size           _Z13test_ldmatrixP6__halfS0_,(.L_x_1 - _Z13test_ldmatrixP6__halfS0_)
        .other          _Z13test_ldmatrixP6__halfS0_,@"STO_CUDA_ENTRY STV_DEFAULT"
_Z13test_ldmatrixP6__halfS0_:
.text._Z13test_ldmatrixP6__halfS0_:
[----:B------:R-:W-:Y:S01]  /*0000*/  LDC R1, c[0x0][0x37c] ;  /* 0x0000df00ff017b82 */ /* 0x000fe20000000800 */
[----:B------:R-:W0:Y:S01]  /*0010*/  S2R R7, SR_TID.X ;  /* 0x0000000000077919 */ /* 0x000e220000002100 */
[----:B------:R-:W1:Y:S01]  /*0020*/  LDCU.64 UR4, c[0x0][0x380] ;  /* 0x00007000ff0477ac */ /* 0x000e620008000a00 */
[----:B------:R-:W2:Y:S01]  /*0030*/  LDCU.64 UR8, c[0x0][0x358] ;  /* 0x00006b00ff0877ac */ /* 0x000ea20008000a00 */
[----:B0-----:R-:W-:-:S05]  /*0040*/  IMAD.SHL.U32 R0, R7, 0x10, RZ ;  /* 0x0000001007007824 */ /* 0x001fca00078e00ff */
[----:B------:R-:W-:-:S04]  /*0050*/  LOP3.LUT R0, R0, 0x70, RZ, 0xc0, !PT ;  /* 0x0000007000007812 */ /* 0x000fc800078ec0ff */
[----:B-1----:R-:W-:-:S05]  /*0060*/  IADD3 R2, P0, PT, R0, UR4, RZ ;  /* 0x0000000400027c10 */ /* 0x002fca000ff1e0ff */
[----:B------:R-:W-:-:S05]  /*0070*/  IMAD.X R3, RZ, RZ, UR5, P0 ;  /* 0x00000005ff037e24 */ /* 0x000fca00080e06ff */
[----:B--2---:R0:W2:Y:S01]  /*0080*/  LDG.E.128 R8, desc[UR8][R2.64] ;  /* 0x0000000802087981 */ /* 0x0040a2000c1e1d00 */
[----:B------:R-:W1:Y:S01]  /*0090*/  S2UR UR6, SR_CgaCtaId ;  /* 0x00000000000679c3 */ /* 0x000e620000008800 */
[----:B------:R-:W-:Y:S01]  /*00a0*/  UMOV UR4, 0x400 ;  /* 0x0000040000047882 */ /* 0x000fe20000000000 */
[----:B------:R-:W-:-:S06]  /*00b0*/  IMAD.SHL.U32 R7, R7, 0x2, RZ ;  /* 0x0000000207077824 */ /* 0x000fcc00078e00ff */
[----:B------:R-:W3:Y:S08]  /*00c0*/  S2UR UR7, SR_SWINHI ;  /* 0x00000000000779c3 */ /* 0x000ef00000002f00 */
[----:B0-----:R-:W0:Y:S01]  /*00d0*/  LDC.64 R2, c[0x0][0x388] ;  /* 0x0000e200ff027b82 */ /* 0x001e220000000a00 */
[----:B-1----:R-:W-:-:S07]  /*00e0*/  ULEA UR6, UR6, UR4, 0x18 ;  /* 0x0000000406067291 */ /* 0x002fce000f8ec0ff */
[----:B------:R-:W-:Y:S01]  /*00f0*/  UMOV UR4, UR6 ;  /* 0x0000000600047c82 */ /* 0x000fe20008000000 */
[----:B---3--:R-:W-:Y:S01]  /*0100*/  UMOV UR5, UR7 ;  /* 0x0000000700057c82 */ /* 0x008fe20008000000 */
[----:B------:R-:W-:-:S04]  /*0110*/  IADD3 R4, P0, PT, R0, UR4, RZ ;  /* 0x0000000400047c10 */ /* 0x000fc8000ff1e0ff */
[----:B------:R-:W-:Y:S01]  /*0120*/  IADD3.X R5, PT, PT, RZ, UR5, RZ, P0, !PT ;  /* 0x00000005ff057c10 */ /* 0x000fe200087fe4ff */
[----:B0-----:R-:W-:-:S03]  /*0130*/  IMAD.WIDE.U32 R2, R7, 0x2, R2 ;  /* 0x0000000207027825 */ /* 0x001fc600078e0002 */
[----:B------:R-:W-:Y:S01]  /*0140*/  MOV R5, R4 ;  /* 0x0000000400057202 */ /* 0x000fe20000000f00 */
[----:B--2---:R-:W-:Y:S05]  /*0150*/  STS.128 [R0+UR6], R8 ;  /* 0x0000000800007988 */ /* 0x004fea0008000c06 */
[----:B------:R-:W0:Y:S04]  /*0160*/  LDSM.16.M88 R5, [R5] ;  /* 0x000000000505783b */ /* 0x000e280000000000 */
[----:B0-----:R-:W-:Y:S01]  /*0170*/  STG.E desc[UR8][R2.64], R5 ;  /* 0x0000000502007986 */ /* 0x001fe2000c101908 */
[----:B------:R-:W-:Y:S06]  /*0180*/  BAR.SYNC.DEFER_BLOCKING 0x0 ;  /* 0x0000000000007b1d */ /* 0x000fec0000010000 */
[----:B------:R-:W-:Y:S05]  /*0190*/  EXIT ;  /* 0x000000000000794d */ /* 0x000fea0003800000 */
.L_x_0:
[----:B------:R-:W-:-:S00]  /*01a0*/  BRA `(.L_x_0) ;  /* 0xfffffffc00fc7947 */ /* 0x000fc0000383ffff */
[----:B------:R-:W-:-:S00]  /*01b0*/  NOP ;  /* 0x0000000000007918 */ /* 0x000fc00000000000 */
        /* <DEDUP_REMOVED lines=12> */
.L_x_1:


//--------------------- .nv.shared._Z13test_ldmatrixP6__halfS0_ --------------------------
	.section	.nv.shared._Z13test_ldmatrixP6__halfS0_,"aw",@nobits
	.sectionflags	@""
	.align	2
.nv.shared._Z13test_ldmatrixP6__halfS0_:
	.zero		1152


//--------------------- .nv.shared.reserved.0     --------------------------
	.section	.nv.shared.reserved.0,"aw",@nobits
	.weak		__nv_reservedSMEM_offset_0_alias
	.size		__nv_reservedSMEM_offset_0_alias, 0, 64
	.other		__nv_reservedSMEM_offset_0_alias,@"STO_CUDA_RESERVED_SHARED STV_DEFAULT"
__nv_reservedSMEM_offset_0_alias:
	.zero		0
	.zero		64


//--------------------- .nv.constant0._Z13test_ldmatrixP6__halfS0_ --------------------------
	.section	.nv.constant0._Z13test_ldmatrixP6__halfS0_,"a",@progbits
	.sectionflags	@""
	.align	4
.nv.constant0._Z13test_ldmatrixP6__halfS0_:
	.zero		912


//--------------------- SYMBOLS --------------------------

	.type		.nv.reservedSmem.offset0,@object
	.size		.nv.reservedSmem.offset0,0x4
	.type		.nv.reservedSmem.cap,@object
	.size		.nv.reservedSmem.cap,0x4
